//
// Generated by NVIDIA NVVM Compiler
//
// Compiler Build ID: CL-36424714
// Cuda compilation tools, release 13.0, V13.0.88
// Based on NVVM 20.0.0
//

.version 9.0
.target sm_100
.address_size 64

	// .globl	_Z10add_kernelifPfS_

.visible .entry _Z10add_kernelifPfS_(
	.param .u32 _Z10add_kernelifPfS__param_0,
	.param .f32 _Z10add_kernelifPfS__param_1,
	.param .u64 .ptr .align 1 _Z10add_kernelifPfS__param_2,
	.param .u64 .ptr .align 1 _Z10add_kernelifPfS__param_3
)
{
	.reg .pred 	%p<2>;
	.reg .b32 	%r<6>;
	.reg .b32 	%f<5>;
	.reg .b64 	%rd<8>;

	ld.param.u32 	%r2, [_Z10add_kernelifPfS__param_0];
	ld.param.f32 	%f1, [_Z10add_kernelifPfS__param_1];
	ld.param.u64 	%rd1, [_Z10add_kernelifPfS__param_2];
	ld.param.u64 	%rd2, [_Z10add_kernelifPfS__param_3];
	mov.u32 	%r3, %ctaid.x;
	mov.u32 	%r4, %ntid.x;
	mov.u32 	%r5, %tid.x;
	mad.lo.s32 	%r1, %r3, %r4, %r5;
	setp.ge.s32 	%p1, %r1, %r2;
	@%p1 bra 	$L__BB0_2;
	cvta.to.global.u64 	%rd3, %rd1;
	cvta.to.global.u64 	%rd4, %rd2;
	mul.wide.s32 	%rd5, %r1, 4;
	add.s64 	%rd6, %rd3, %rd5;
	ld.global.f32 	%f2, [%rd6];
	add.s64 	%rd7, %rd4, %rd5;
	ld.global.f32 	%f3, [%rd7];
	fma.rn.f32 	%f4, %f1, %f2, %f3;
	st.global.f32 	[%rd7], %f4;
$L__BB0_2:
	ret;

}


// ===== COMPILED SASS (sm_100) =====

	.target	sm_100

	.elftype	@"ET_EXEC"


//--------------------- .note.nv.tkinfo           --------------------------
	.section	.note.nv.tkinfo,"",@"SHT_NOTE"
	.sectionflags	@"SHF_NOTE_NV_TKINFO"
	.tkinfo
        /*0018*/ 	.word	0x00000002
        /*0030*/ 	.string	""
        /*0030*/ 	.string	"ptxas"
        /*0030*/ 	.string	"Cuda compilation tools, release 13.0, V13.0.88"
        /*0030*/ 	.string	"Build cuda_13.0.r13.0/compiler.36424714_0"
        /*0030*/ 	.string	"-arch sm_100 -m 64 "



//--------------------- .note.nv.cuinfo           --------------------------
	.section	.note.nv.cuinfo,"",@"SHT_NOTE"
	.sectionflags	@"SHF_NOTE_NV_CUINFO"
        /*0018*/ 	.short	0x0002
        /*001a*/ 	.short	0x0064
        /*001c*/ 	.short	0x0082
	.zero		2


//--------------------- .nv.info                  --------------------------
	.section	.nv.info,"",@"SHT_CUDA_INFO"
	.align	4


	//----- nvinfo : EIATTR_REGCOUNT
	.align		4
        /*0000*/ 	.byte	0x04, 0x2f
        /*0002*/ 	.short	(.L_1 - .L_0)
	.align		4
.L_0:
        /*0004*/ 	.word	index@(_Z10add_kernelifPfS_)
        /*0008*/ 	.word	0x0000000a


	//----- nvinfo : EIATTR_FRAME_SIZE
	.align		4
.L_1:
        /*000c*/ 	.byte	0x04, 0x11
        /*000e*/ 	.short	(.L_3 - .L_2)
	.align		4
.L_2:
        /*0010*/ 	.word	index@(_Z10add_kernelifPfS_)
        /*0014*/ 	.word	0x00000000


	//----- nvinfo : EIATTR_MIN_STACK_SIZE
	.align		4
.L_3:
        /*0018*/ 	.byte	0x04, 0x12
        /*001a*/ 	.short	(.L_5 - .L_4)
	.align		4
.L_4:
        /*001c*/ 	.word	index@(_Z10add_kernelifPfS_)
        /*0020*/ 	.word	0x00000000
.L_5:


//--------------------- .nv.compat                --------------------------
	.section	.nv.compat,"",@"SHT_CUDA_COMPAT_INFO"
	.align	4
        /*0000*/ 	.byte	0x02, 0x09, 0x00, 0x00, 0x02, 0x02, 0x01, 0x00, 0x02, 0x05, 0x05, 0x00, 0x03, 0x07, 0x01, 0x01
        /*0010*/ 	.byte	0x02, 0x03, 0x00, 0x00, 0x02, 0x06, 0x01, 0x00, 0x04, 0x0b, 0x08, 0x00, 0x09, 0x00, 0x00, 0x00
        /*0020*/ 	.byte	0x00, 0x00, 0x00, 0x00


//--------------------- .nv.info._Z10add_kernelifPfS_ --------------------------
	.section	.nv.info._Z10add_kernelifPfS_,"",@"SHT_CUDA_INFO"
	.sectionflags	@""
	.align	4


	//----- nvinfo : EIATTR_CUDA_API_VERSION
	.align		4
        /*0000*/ 	.byte	0x04, 0x37
        /*0002*/ 	.short	(.L_7 - .L_6)
.L_6:
        /*0004*/ 	.word	0x00000082


	//----- nvinfo : EIATTR_KPARAM_INFO
	.align		4
.L_7:
        /*0008*/ 	.byte	0x04, 0x17
        /*000a*/ 	.short	(.L_9 - .L_8)
.L_8:
        /*000c*/ 	.word	0x00000000
        /*0010*/ 	.short	0x0003
        /*0012*/ 	.short	0x0010
        /*0014*/ 	.byte	0x00, 0xf5, 0x21, 0x00


	//----- nvinfo : EIATTR_KPARAM_INFO
	.align		4
.L_9:
        /*0018*/ 	.byte	0x04, 0x17
        /*001a*/ 	.short	(.L_11 - .L_10)
.L_10:
        /*001c*/ 	.word	0x00000000
        /*0020*/ 	.short	0x0002
        /*0022*/ 	.short	0x0008
        /*0024*/ 	.byte	0x00, 0xf5, 0x21, 0x00


	//----- nvinfo : EIATTR_KPARAM_INFO
	.align		4
.L_11:
        /*0028*/ 	.byte	0x04, 0x17
        /*002a*/ 	.short	(.L_13 - .L_12)
.L_12:
        /*002c*/ 	.word	0x00000000
        /*0030*/ 	.short	0x0001
        /*0032*/ 	.short	0x0004
        /*0034*/ 	.byte	0x00, 0xf0, 0x11, 0x00


	//----- nvinfo : EIATTR_KPARAM_INFO
	.align		4
.L_13:
        /*0038*/ 	.byte	0x04, 0x17
        /*003a*/ 	.short	(.L_15 - .L_14)
.L_14:
        /*003c*/ 	.word	0x00000000
        /*0040*/ 	.short	0x0000
        /*0042*/ 	.short	0x0000
        /*0044*/ 	.byte	0x00, 0xf0, 0x11, 0x00


	//----- nvinfo : EIATTR_SPARSE_MMA_MASK
	.align		4
.L_15:
        /*0048*/ 	.byte	0x03, 0x50
        /*004a*/ 	.short	0x0000


	//----- nvinfo : EIATTR_MAXREG_COUNT
	.align		4
        /*004c*/ 	.byte	0x03, 0x1b
        /*004e*/ 	.short	0x00ff


	//----- nvinfo : EIATTR_MERCURY_ISA_VERSION
	.align		4
        /*0050*/ 	.byte	0x03, 0x5f
        /*0052*/ 	.short	0x0101


	//----- nvinfo : EIATTR_VRC_CTA_INIT_COUNT
	.align		4
        /*0054*/ 	.byte	0x02, 0x4a
	.zero		1
	.zero		1


	//----- nvinfo : EIATTR_EXIT_INSTR_OFFSETS
	.align		4
        /*0058*/ 	.byte	0x04, 0x1c
        /*005a*/ 	.short	(.L_17 - .L_16)


	//   ....[0]....
.L_16:
        /*005c*/ 	.word	0x00000070


	//   ....[1]....
        /*0060*/ 	.word	0x00000120


	//----- nvinfo : EIATTR_CBANK_PARAM_SIZE
	.align		4
.L_17:
        /*0064*/ 	.byte	0x03, 0x19
        /*0066*/ 	.short	0x0018


	//----- nvinfo : EIATTR_PARAM_CBANK
	.align		4
        /*0068*/ 	.byte	0x04, 0x0a
        /*006a*/ 	.short	(.L_19 - .L_18)
	.align		4
.L_18:
        /*006c*/ 	.word	index@(.nv.constant0._Z10add_kernelifPfS_)
        /*0070*/ 	.short	0x0380
        /*0072*/ 	.short	0x0018


	//----- nvinfo : EIATTR_SW_WAR
	.align		4
.L_19:
        /*0074*/ 	.byte	0x04, 0x36
        /*0076*/ 	.short	(.L_21 - .L_20)
.L_20:
        /*0078*/ 	.word	0x00000008
.L_21:


//--------------------- .nv.callgraph             --------------------------
	.section	.nv.callgraph,"",@"SHT_CUDA_CALLGRAPH"
	.align	4
	.sectionentsize	8
	.align		4
        /*0000*/ 	.word	0x00000000
	.align		4
        /*0004*/ 	.word	0xffffffff
	.align		4
        /*0008*/ 	.word	0x00000000
	.align		4
        /*000c*/ 	.word	0xfffffffe
	.align		4
        /*0010*/ 	.word	0x00000000
	.align		4
        /*0014*/ 	.word	0xfffffffd
	.align		4
        /*0018*/ 	.word	0x00000000
	.align		4
        /*001c*/ 	.word	0xfffffffc


//--------------------- .text._Z10add_kernelifPfS_ --------------------------
	.section	.text._Z10add_kernelifPfS_,"ax",@progbits
	.align	128
        .global         _Z10add_kernelifPfS_
        .type           _Z10add_kernelifPfS_,@function
        .size           _Z10add_kernelifPfS_,(.L_x_1 - _Z10add_kernelifPfS_)
        .other          _Z10add_kernelifPfS_,@"STO_CUDA_ENTRY STV_DEFAULT"
_Z10add_kernelifPfS_:
.text._Z10add_kernelifPfS_:
[----:B------:R-:W-:Y:S01]  /*0000*/  LDC R1, c[0x0][0x37c] ;  /* 0x0000df00ff017b82 */ /* 0x000fe20000000800 */
[----:B------:R-:W0:Y:S07]  /*0010*/  S2R R0, SR_TID.X ;  /* 0x0000000000007919 */ /* 0x000e2e0000002100 */
[----:B------:R-:W0:Y:S01]  /*0020*/  S2UR UR4, SR_CTAID.X ;  /* 0x00000000000479c3 */ /* 0x000e220000002500 */
[----:B------:R-:W1:Y:S07]  /*0030*/  LDCU UR5, c[0x0][0x380] ;  /* 0x00007000ff0577ac */ /* 0x000e6e0008000800 */
[----:B------:R-:W0:Y:S02]  /*0040*/  LDC R7, c[0x0][0x360] ;  /* 0x0000d800ff077b82 */ /* 0x000e240000000800 */
[----:B0-----:R-:W-:-:S05]  /*0050*/  IMAD R7, R7, UR4, R0 ;  /* 0x0000000407077c24 */ /* 0x001fca000f8e0200 */
[----:B-1----:R-:W-:-:S13]  /*0060*/  ISETP.GE.AND P0, PT, R7, UR5, PT ;  /* 0x0000000507007c0c */ /* 0x002fda000bf06270 */
[----:B------:R-:W-:Y:S05]  /*0070*/  @P0 EXIT ;  /* 0x000000000000094d */ /* 0x000fea0003800000 */
[----:B------:R-:W0:Y:S01]  /*0080*/  LDC.64 R2, c[0x0][0x388] ;  /* 0x0000e200ff027b82 */ /* 0x000e220000000a00 */
[----:B------:R-:W1:Y:S01]  /*0090*/  LDCU.64 UR4, c[0x0][0x358] ;  /* 0x00006b00ff0477ac */ /* 0x000e620008000a00 */
[----:B------:R-:W2:Y:S06]  /*00a0*/  LDCU UR6, c[0x0][0x384] ;  /* 0x00007080ff0677ac */ /* 0x000eac0008000800 */
[----:B------:R-:W3:Y:S01]  /*00b0*/  LDC.64 R4, c[0x0][0x390] ;  /* 0x0000e400ff047b82 */ /* 0x000ee20000000a00 */
[----:B0-----:R-:W-:-:S06]  /*00c0*/  IMAD.WIDE R2, R7, 0x4, R2 ;  /* 0x0000000407027825 */ /* 0x001fcc00078e0202 */
[----:B-1----:R-:W2:Y:S01]  /*00d0*/  LDG.E R2, desc[UR4][R2.64] ;  /* 0x0000000402027981 */ /* 0x002ea2000c1e1900 */
[----:B---3--:R-:W-:-:S05]  /*00e0*/  IMAD.WIDE R4, R7, 0x4, R4 ;  /* 0x0000000407047825 */ /* 0x008fca00078e0204 */
[----:B------:R-:W2:Y:S02]  /*00f0*/  LDG.E R7, desc[UR4][R4.64] ;  /* 0x0000000404077981 */ /* 0x000ea4000c1e1900 */
[----:B--2---:R-:W-:-:S05]  /*0100*/  FFMA R7, R2, UR6, R7 ;  /* 0x0000000602077c23 */ /* 0x004fca0008000007 */
[----:B------:R-:W-:Y:S01]  /*0110*/  STG.E desc[UR4][R4.64], R7 ;  /* 0x0000000704007986 */ /* 0x000fe2000c101904 */
[----:B------:R-:W-:Y:S05]  /*0120*/  EXIT ;  /* 0x000000000000794d */ /* 0x000fea0003800000 */
.L_x_0:
[----:B------:R-:W-:-:S00]  /*0130*/  BRA `(.L_x_0) ;  /* 0xfffffffc00fc7947 */ /* 0x000fc0000383ffff */
[----:B------:R-:W-:-:S00]  /*0140*/  NOP ;  /* 0x0000000000007918 */ /* 0x000fc00000000000 */
        /* <DEDUP_REMOVED lines=11> */
.L_x_1:


//--------------------- .nv.shared.reserved.0     --------------------------
	.section	.nv.shared.reserved.0,"aw",@nobits
	.weak		__nv_reservedSMEM_offset_0_alias
	.size		__nv_reservedSMEM_offset_0_alias, 0, 64
	.other		__nv_reservedSMEM_offset_0_alias,@"STO_CUDA_RESERVED_SHARED STV_DEFAULT"
__nv_reservedSMEM_offset_0_alias:
	.zero		0
	.zero		64


//--------------------- .nv.constant0._Z10add_kernelifPfS_ --------------------------
	.section	.nv.constant0._Z10add_kernelifPfS_,"a",@progbits
	.sectionflags	@""
	.align	4
.nv.constant0._Z10add_kernelifPfS_:
	.zero		920


//--------------------- SYMBOLS --------------------------

	.type		.nv.reservedSmem.offset0,@object
	.size		.nv.reservedSmem.offset0,0x4
